//
// Generated by NVIDIA NVVM Compiler
//
// Compiler Build ID: CL-36424714
// Cuda compilation tools, release 13.0, V13.0.88
// Based on NVVM 20.0.0
//

.version 9.0
.target sm_100
.address_size 64

	// .globl	_Z13test_coleascev
.extern .func  (.param .b32 func_retval0) vprintf
(
	.param .b64 vprintf_param_0,
	.param .b64 vprintf_param_1
)
;
.global .align 1 .b8 $str[118] = {66, 108, 111, 99, 107, 32, 68, 73, 77, 32, 88, 58, 32, 37, 100, 44, 32, 66, 108, 111, 99, 107, 32, 68, 73, 77, 32, 89, 58, 32, 37, 100, 44, 32, 66, 108, 111, 99, 107, 32, 73, 68, 88, 32, 88, 58, 32, 37, 100, 44, 32, 66, 108, 111, 99, 107, 32, 73, 68, 88, 32, 89, 58, 32, 37, 100, 44, 32, 84, 104, 114, 101, 97, 100, 32, 73, 68, 88, 32, 88, 58, 32, 37, 100, 44, 32, 84, 104, 114, 101, 97, 100, 32, 73, 68, 88, 32, 89, 58, 32, 37, 100, 44, 32, 88, 58, 32, 37, 100, 44, 32, 89, 58, 32, 37, 100, 10};

.visible .entry _Z13test_coleascev()
{
	.local .align 16 .b8 	__local_depot0[32];
	.reg .b64 	%SP;
	.reg .b64 	%SPL;
	.reg .b32 	%r<11>;
	.reg .b64 	%rd<5>;

	mov.u64 	%SPL, __local_depot0;
	cvta.local.u64 	%SP, %SPL;
	add.u64 	%rd1, %SP, 0;
	add.u64 	%rd2, %SPL, 0;
	mov.u32 	%r1, %ctaid.x;
	mov.u32 	%r2, %ntid.x;
	mov.u32 	%r3, %tid.x;
	mad.lo.s32 	%r4, %r1, %r2, %r3;
	mov.u32 	%r5, %ctaid.y;
	mov.u32 	%r6, %ntid.y;
	mov.u32 	%r7, %tid.y;
	mad.lo.s32 	%r8, %r5, %r6, %r7;
	st.local.v4.u32 	[%rd2], {%r2, %r6, %r1, %r5};
	st.local.v4.u32 	[%rd2+16], {%r3, %r7, %r4, %r8};
	mov.u64 	%rd3, $str;
	cvta.global.u64 	%rd4, %rd3;
	{ // callseq 0, 0
	.param .b64 param0;
	st.param.b64 	[param0], %rd4;
	.param .b64 param1;
	st.param.b64 	[param1], %rd1;
	.param .b32 retval0;
	call.uni (retval0), 
	vprintf, 
	(
	param0, 
	param1
	);
	ld.param.b32 	%r9, [retval0];
	} // callseq 0
	ret;

}


// ===== COMPILED SASS (sm_100) =====

	.target	sm_100

	.elftype	@"ET_EXEC"


//--------------------- .note.nv.tkinfo           --------------------------
	.section	.note.nv.tkinfo,"",@"SHT_NOTE"
	.sectionflags	@"SHF_NOTE_NV_TKINFO"
	.tkinfo
        /*0018*/ 	.word	0x00000002
        /*0030*/ 	.string	""
        /*0030*/ 	.string	"ptxas"
        /*0030*/ 	.string	"Cuda compilation tools, release 13.0, V13.0.88"
        /*0030*/ 	.string	"Build cuda_13.0.r13.0/compiler.36424714_0"
        /*0030*/ 	.string	"-arch sm_100 -m 64 "



//--------------------- .note.nv.cuinfo           --------------------------
	.section	.note.nv.cuinfo,"",@"SHT_NOTE"
	.sectionflags	@"SHF_NOTE_NV_CUINFO"
        /*0018*/ 	.short	0x0002
        /*001a*/ 	.short	0x0064
        /*001c*/ 	.short	0x0082
	.zero		2


//--------------------- .nv.info                  --------------------------
	.section	.nv.info,"",@"SHT_CUDA_INFO"
	.align	4


	//----- nvinfo : EIATTR_REGCOUNT
	.align		4
        /*0000*/ 	.byte	0x04, 0x2f
        /*0002*/ 	.short	(.L_2 - .L_1)
	.align		4
.L_1:
        /*0004*/ 	.word	index@(_Z13test_coleascev)
        /*0008*/ 	.word	0x00000018


	//----- nvinfo : EIATTR_FRAME_SIZE
	.align		4
.L_2:
        /*000c*/ 	.byte	0x04, 0x11
        /*000e*/ 	.short	(.L_4 - .L_3)
	.align		4
.L_3:
        /*0010*/ 	.word	index@(_Z13test_coleascev)
        /*0014*/ 	.word	0x00000020


	//----- nvinfo : EIATTR_MIN_STACK_SIZE
	.align		4
.L_4:
        /*0018*/ 	.byte	0x04, 0x12
        /*001a*/ 	.short	(.L_6 - .L_5)
	.align		4
.L_5:
        /*001c*/ 	.word	index@(_Z13test_coleascev)
        /*0020*/ 	.word	0x00000020
.L_6:


//--------------------- .nv.compat                --------------------------
	.section	.nv.compat,"",@"SHT_CUDA_COMPAT_INFO"
	.align	4
        /*0000*/ 	.byte	0x02, 0x09, 0x00, 0x00, 0x02, 0x02, 0x01, 0x00, 0x02, 0x05, 0x05, 0x00, 0x03, 0x07, 0x01, 0x01
        /*0010*/ 	.byte	0x02, 0x03, 0x00, 0x00, 0x02, 0x06, 0x01, 0x00, 0x04, 0x0b, 0x08, 0x00, 0x09, 0x00, 0x00, 0x00
        /*0020*/ 	.byte	0x00, 0x00, 0x00, 0x00


//--------------------- .nv.info._Z13test_coleascev --------------------------
	.section	.nv.info._Z13test_coleascev,"",@"SHT_CUDA_INFO"
	.sectionflags	@""
	.align	4


	//----- nvinfo : EIATTR_CUDA_API_VERSION
	.align		4
        /*0000*/ 	.byte	0x04, 0x37
        /*0002*/ 	.short	(.L_8 - .L_7)
.L_7:
        /*0004*/ 	.word	0x00000082


	//----- nvinfo : EIATTR_SPARSE_MMA_MASK
	.align		4
.L_8:
        /*0008*/ 	.byte	0x03, 0x50
        /*000a*/ 	.short	0x0000


	//----- nvinfo : EIATTR_MAXREG_COUNT
	.align		4
        /*000c*/ 	.byte	0x03, 0x1b
        /*000e*/ 	.short	0x00ff


	//----- nvinfo : EIATTR_EXTERNS
	.align		4
        /*0010*/ 	.byte	0x04, 0x0f
        /*0012*/ 	.short	(.L_10 - .L_9)


	//   ....[0]....
	.align		4
.L_9:
        /*0014*/ 	.word	index@(vprintf)


	//----- nvinfo : EIATTR_MERCURY_ISA_VERSION
	.align		4
.L_10:
        /*0018*/ 	.byte	0x03, 0x5f
        /*001a*/ 	.short	0x0101


	//----- nvinfo : EIATTR_VRC_CTA_INIT_COUNT
	.align		4
        /*001c*/ 	.byte	0x02, 0x4a
	.zero		1
	.zero		1


	//----- nvinfo : EIATTR_SYSCALL_OFFSETS
	.align		4
        /*0020*/ 	.byte	0x04, 0x46
        /*0022*/ 	.short	(.L_12 - .L_11)


	//   ....[0]....
.L_11:
        /*0024*/ 	.word	0x00000160


	//----- nvinfo : EIATTR_EXIT_INSTR_OFFSETS
	.align		4
.L_12:
        /*0028*/ 	.byte	0x04, 0x1c
        /*002a*/ 	.short	(.L_14 - .L_13)


	//   ....[0]....
.L_13:
        /*002c*/ 	.word	0x00000170


	//----- nvinfo : EIATTR_SW_WAR
	.align		4
.L_14:
        /*0030*/ 	.byte	0x04, 0x36
        /*0032*/ 	.short	(.L_16 - .L_15)
.L_15:
        /*0034*/ 	.word	0x00000008
.L_16:


//--------------------- .nv.callgraph             --------------------------
	.section	.nv.callgraph,"",@"SHT_CUDA_CALLGRAPH"
	.align	4
	.sectionentsize	8
	.align		4
        /*0000*/ 	.word	0x00000000
	.align		4
        /*0004*/ 	.word	0xffffffff
	.align		4
        /*0008*/ 	.word	index@(_Z13test_coleascev)
	.align		4
        /*000c*/ 	.word	index@(vprintf)
	.align		4
        /*0010*/ 	.word	0x00000000
	.align		4
        /*0014*/ 	.word	0xfffffffe
	.align		4
        /*0018*/ 	.word	0x00000000
	.align		4
        /*001c*/ 	.word	0xfffffffd
	.align		4
        /*0020*/ 	.word	0x00000000
	.align		4
        /*0024*/ 	.word	0xfffffffc


//--------------------- .nv.constant4             --------------------------
	.section	.nv.constant4,"a",@progbits
	.align	8
	.align		8
.nv.constant4:
        /*0000*/ 	.dword	vprintf
	.align		8
        /*0008*/ 	.dword	$str


//--------------------- .text._Z13test_coleascev  --------------------------
	.section	.text._Z13test_coleascev,"ax",@progbits
	.align	128
        .global         _Z13test_coleascev
        .type           _Z13test_coleascev,@function
        .size           _Z13test_coleascev,(.L_x_2 - _Z13test_coleascev)
        .other          _Z13test_coleascev,@"STO_CUDA_ENTRY STV_DEFAULT"
_Z13test_coleascev:
.text._Z13test_coleascev:
[----:B------:R-:W0:Y:S01]  /*0000*/  LDC R1, c[0x0][0x37c] ;  /* 0x0000df00ff017b82 */ /* 0x000e220000000800 */
[----:B------:R-:W1:Y:S01]  /*0010*/  S2R R10, SR_CTAID.X ;  /* 0x00000000000a7919 */ /* 0x000e620000002500 */
[----:B------:R-:W2:Y:S06]  /*0020*/  LDCU UR5, c[0x0][0x2fc] ;  /* 0x00005f80ff0577ac */ /* 0x000eac0008000800 */
[----:B------:R-:W1:Y:S01]  /*0030*/  LDC R8, c[0x0][0x360] ;  /* 0x0000d800ff087b82 */ /* 0x000e620000000800 */
[----:B0-----:R-:W-:Y:S01]  /*0040*/  VIADD R1, R1, 0xffffffe0 ;  /* 0xffffffe001017836 */ /* 0x001fe20000000000 */
[----:B------:R-:W1:Y:S01]  /*0050*/  S2R R12, SR_TID.X ;  /* 0x00000000000c7919 */ /* 0x000e620000002100 */
[----:B------:R-:W-:Y:S01]  /*0060*/  MOV R0, 0x0 ;  /* 0x0000000000007802 */ /* 0x000fe20000000f00 */
[----:B------:R-:W0:Y:S01]  /*0070*/  LDCU UR4, c[0x0][0x2f8] ;  /* 0x00005f00ff0477ac */ /* 0x000e220008000800 */
[----:B------:R-:W3:Y:S03]  /*0080*/  S2R R11, SR_CTAID.Y ;  /* 0x00000000000b7919 */ /* 0x000ee60000002600 */
[----:B------:R-:W3:Y:S01]  /*0090*/  LDC R9, c[0x0][0x364] ;  /* 0x0000d900ff097b82 */ /* 0x000ee20000000800 */
[----:B------:R-:W4:Y:S01]  /*00a0*/  LDCU.64 UR6, c[0x4][0x8] ;  /* 0x01000100ff0677ac */ /* 0x000f220008000a00 */
[----:B------:R-:W5:Y:S06]  /*00b0*/  S2R R13, SR_TID.Y ;  /* 0x00000000000d7919 */ /* 0x000f6c0000002200 */
[----:B------:R1:W5:Y:S01]  /*00c0*/  LDC.64 R2, c[0x4][R0] ;  /* 0x0100000000027b82 */ /* 0x0003620000000a00 */
[----:B0-----:R-:W-:-:S04]  /*00d0*/  IADD3 R6, P0, PT, R1, UR4, RZ ;  /* 0x0000000401067c10 */ /* 0x001fc8000ff1e0ff */
[----:B--2---:R-:W-:Y:S01]  /*00e0*/  IADD3.X R7, PT, PT, RZ, UR5, RZ, P0, !PT ;  /* 0x00000005ff077c10 */ /* 0x004fe200087fe4ff */
[----:B----4-:R-:W-:Y:S01]  /*00f0*/  IMAD.U32 R4, RZ, RZ, UR6 ;  /* 0x00000006ff047e24 */ /* 0x010fe2000f8e00ff */
[----:B------:R-:W-:Y:S01]  /*0100*/  MOV R5, UR7 ;  /* 0x0000000700057c02 */ /* 0x000fe20008000f00 */
[----:B-1----:R-:W-:Y:S01]  /*0110*/  IMAD R14, R10, R8, R12 ;  /* 0x000000080a0e7224 */ /* 0x002fe200078e020c */
[----:B---3--:R0:W-:Y:S01]  /*0120*/  STL.128 [R1], R8 ;  /* 0x0000000801007387 */ /* 0x0081e20000100c00 */
[----:B-----5:R-:W-:-:S05]  /*0130*/  IMAD R15, R11, R9, R13 ;  /* 0x000000090b0f7224 */ /* 0x020fca00078e020d */
[----:B------:R0:W-:Y:S02]  /*0140*/  STL.128 [R1+0x10], R12 ;  /* 0x0000100c01007387 */ /* 0x0001e40000100c00 */
[----:B------:R-:W-:-:S07]  /*0150*/  LEPC R20, `(.L_x_0) ;  /* 0x000000001014794e */ /* 0x000fce0000000000 */
[----:B0-----:R-:W-:Y:S05]  /*0160*/  CALL.ABS.NOINC R2 ;  /* 0x0000000002007343 */ /* 0x001fea0003c00000 */
.L_x_0:
[----:B------:R-:W-:Y:S05]  /*0170*/  EXIT ;  /* 0x000000000000794d */ /* 0x000fea0003800000 */
.L_x_1:
[----:B------:R-:W-:-:S00]  /*0180*/  BRA `(.L_x_1) ;  /* 0xfffffffc00fc7947 */ /* 0x000fc0000383ffff */
[----:B------:R-:W-:-:S00]  /*0190*/  NOP ;  /* 0x0000000000007918 */ /* 0x000fc00000000000 */
        /* <DEDUP_REMOVED lines=14> */
.L_x_2:


//--------------------- .nv.global.init           --------------------------
	.section	.nv.global.init,"aw",@progbits
.nv.global.init:
	.type		$str,@object
	.size		$str,(.L_0 - $str)
$str:
        /*0000*/ 	.byte	0x42, 0x6c, 0x6f, 0x63, 0x6b, 0x20, 0x44, 0x49, 0x4d, 0x20, 0x58, 0x3a, 0x20, 0x25, 0x64, 0x2c
        /*0010*/ 	.byte	0x20, 0x42, 0x6c, 0x6f, 0x63, 0x6b, 0x20, 0x44, 0x49, 0x4d, 0x20, 0x59, 0x3a, 0x20, 0x25, 0x64
        /*0020*/ 	.byte	0x2c, 0x20, 0x42, 0x6c, 0x6f, 0x63, 0x6b, 0x20, 0x49, 0x44, 0x58, 0x20, 0x58, 0x3a, 0x20, 0x25
        /*0030*/ 	.byte	0x64, 0x2c, 0x20, 0x42, 0x6c, 0x6f, 0x63, 0x6b, 0x20, 0x49, 0x44, 0x58, 0x20, 0x59, 0x3a, 0x20
        /*0040*/ 	.byte	0x25, 0x64, 0x2c, 0x20, 0x54, 0x68, 0x72, 0x65, 0x61, 0x64, 0x20, 0x49, 0x44, 0x58, 0x20, 0x58
        /*0050*/ 	.byte	0x3a, 0x20, 0x25, 0x64, 0x2c, 0x20, 0x54, 0x68, 0x72, 0x65, 0x61, 0x64, 0x20, 0x49, 0x44, 0x58
        /*0060*/ 	.byte	0x20, 0x59, 0x3a, 0x20, 0x25, 0x64, 0x2c, 0x20, 0x58, 0x3a, 0x20, 0x25, 0x64, 0x2c, 0x20, 0x59
        /*0070*/ 	.byte	0x3a, 0x20, 0x25, 0x64, 0x0a, 0x00
.L_0:


//--------------------- .nv.shared.reserved.0     --------------------------
	.section	.nv.shared.reserved.0,"aw",@nobits
	.weak		__nv_reservedSMEM_offset_0_alias
	.size		__nv_reservedSMEM_offset_0_alias, 0, 64
	.other		__nv_reservedSMEM_offset_0_alias,@"STO_CUDA_RESERVED_SHARED STV_DEFAULT"
__nv_reservedSMEM_offset_0_alias:
	.zero		0
	.zero		64


//--------------------- .nv.constant0._Z13test_coleascev --------------------------
	.section	.nv.constant0._Z13test_coleascev,"a",@progbits
	.sectionflags	@""
	.align	4
.nv.constant0._Z13test_coleascev:
	.zero		896


//--------------------- SYMBOLS --------------------------

	.type		.nv.reservedSmem.offset0,@object
	.size		.nv.reservedSmem.offset0,0x4
	.type		vprintf,@function
